//
// Generated by NVIDIA NVVM Compiler
//
// Compiler Build ID: CL-36424714
// Cuda compilation tools, release 13.0, V13.0.88
// Based on NVVM 20.0.0
//

.version 9.0
.target sm_100
.address_size 64

	// .globl	_Z4scanPiS_

.visible .entry _Z4scanPiS_(
	.param .u64 .ptr .align 1 _Z4scanPiS__param_0,
	.param .u64 .ptr .align 1 _Z4scanPiS__param_1
)
{
	.reg .pred 	%p<11>;
	.reg .b32 	%r<108>;
	.reg .b64 	%rd<20>;

	ld.param.u64 	%rd9, [_Z4scanPiS__param_0];
	ld.param.u64 	%rd8, [_Z4scanPiS__param_1];
	cvta.to.global.u64 	%rd1, %rd9;
	mov.u32 	%r31, %tid.x;
	mov.u32 	%r32, %ctaid.x;
	mov.u32 	%r33, %ntid.x;
	mad.lo.s32 	%r1, %r32, %r33, %r31;
	setp.gt.s32 	%p1, %r1, 999999;
	@%p1 bra 	$L__BB0_15;
	setp.lt.s32 	%p2, %r1, 0;
	mov.b32 	%r107, 0;
	@%p2 bra 	$L__BB0_14;
	add.s32 	%r2, %r1, 1;
	and.b32  	%r3, %r2, 15;
	setp.lt.u32 	%p3, %r1, 15;
	mov.b32 	%r100, 0;
	mov.u32 	%r107, %r100;
	@%p3 bra 	$L__BB0_5;
	and.b32  	%r100, %r2, 2147483632;
	neg.s32 	%r94, %r100;
	add.s64 	%rd18, %rd1, 32;
	mov.b32 	%r107, 0;
$L__BB0_4:
	.pragma "nounroll";
	ld.global.u32 	%r38, [%rd18+-32];
	add.s32 	%r39, %r38, %r107;
	ld.global.u32 	%r40, [%rd18+-28];
	add.s32 	%r41, %r40, %r39;
	ld.global.u32 	%r42, [%rd18+-24];
	add.s32 	%r43, %r42, %r41;
	ld.global.u32 	%r44, [%rd18+-20];
	add.s32 	%r45, %r44, %r43;
	ld.global.u32 	%r46, [%rd18+-16];
	add.s32 	%r47, %r46, %r45;
	ld.global.u32 	%r48, [%rd18+-12];
	add.s32 	%r49, %r48, %r47;
	ld.global.u32 	%r50, [%rd18+-8];
	add.s32 	%r51, %r50, %r49;
	ld.global.u32 	%r52, [%rd18+-4];
	add.s32 	%r53, %r52, %r51;
	ld.global.u32 	%r54, [%rd18];
	add.s32 	%r55, %r54, %r53;
	ld.global.u32 	%r56, [%rd18+4];
	add.s32 	%r57, %r56, %r55;
	ld.global.u32 	%r58, [%rd18+8];
	add.s32 	%r59, %r58, %r57;
	ld.global.u32 	%r60, [%rd18+12];
	add.s32 	%r61, %r60, %r59;
	ld.global.u32 	%r62, [%rd18+16];
	add.s32 	%r63, %r62, %r61;
	ld.global.u32 	%r64, [%rd18+20];
	add.s32 	%r65, %r64, %r63;
	ld.global.u32 	%r66, [%rd18+24];
	add.s32 	%r67, %r66, %r65;
	ld.global.u32 	%r68, [%rd18+28];
	add.s32 	%r107, %r68, %r67;
	add.s32 	%r94, %r94, 16;
	add.s64 	%rd18, %rd18, 64;
	setp.ne.s32 	%p4, %r94, 0;
	@%p4 bra 	$L__BB0_4;
$L__BB0_5:
	setp.eq.s32 	%p5, %r3, 0;
	@%p5 bra 	$L__BB0_14;
	and.b32  	%r13, %r2, 7;
	setp.lt.u32 	%p6, %r3, 8;
	@%p6 bra 	$L__BB0_8;
	mul.wide.u32 	%rd10, %r100, 4;
	add.s64 	%rd11, %rd1, %rd10;
	ld.global.u32 	%r70, [%rd11];
	add.s32 	%r71, %r70, %r107;
	ld.global.u32 	%r72, [%rd11+4];
	add.s32 	%r73, %r72, %r71;
	ld.global.u32 	%r74, [%rd11+8];
	add.s32 	%r75, %r74, %r73;
	ld.global.u32 	%r76, [%rd11+12];
	add.s32 	%r77, %r76, %r75;
	ld.global.u32 	%r78, [%rd11+16];
	add.s32 	%r79, %r78, %r77;
	ld.global.u32 	%r80, [%rd11+20];
	add.s32 	%r81, %r80, %r79;
	ld.global.u32 	%r82, [%rd11+24];
	add.s32 	%r83, %r82, %r81;
	ld.global.u32 	%r84, [%rd11+28];
	add.s32 	%r107, %r84, %r83;
	add.s32 	%r100, %r100, 8;
$L__BB0_8:
	setp.eq.s32 	%p7, %r13, 0;
	@%p7 bra 	$L__BB0_14;
	and.b32  	%r19, %r2, 3;
	setp.lt.u32 	%p8, %r13, 4;
	@%p8 bra 	$L__BB0_11;
	mul.wide.u32 	%rd12, %r100, 4;
	add.s64 	%rd13, %rd1, %rd12;
	ld.global.u32 	%r86, [%rd13];
	add.s32 	%r87, %r86, %r107;
	ld.global.u32 	%r88, [%rd13+4];
	add.s32 	%r89, %r88, %r87;
	ld.global.u32 	%r90, [%rd13+8];
	add.s32 	%r91, %r90, %r89;
	ld.global.u32 	%r92, [%rd13+12];
	add.s32 	%r107, %r92, %r91;
	add.s32 	%r100, %r100, 4;
$L__BB0_11:
	setp.eq.s32 	%p9, %r19, 0;
	@%p9 bra 	$L__BB0_14;
	mul.wide.u32 	%rd14, %r100, 4;
	add.s64 	%rd19, %rd1, %rd14;
	neg.s32 	%r105, %r19;
$L__BB0_13:
	.pragma "nounroll";
	ld.global.u32 	%r93, [%rd19];
	add.s32 	%r107, %r93, %r107;
	add.s64 	%rd19, %rd19, 4;
	add.s32 	%r105, %r105, 1;
	setp.ne.s32 	%p10, %r105, 0;
	@%p10 bra 	$L__BB0_13;
$L__BB0_14:
	cvta.to.global.u64 	%rd15, %rd8;
	mul.wide.s32 	%rd16, %r1, 4;
	add.s64 	%rd17, %rd15, %rd16;
	st.global.u32 	[%rd17], %r107;
$L__BB0_15:
	ret;

}


// ===== COMPILED SASS (sm_100) =====

	.target	sm_100

	.elftype	@"ET_EXEC"


//--------------------- .note.nv.tkinfo           --------------------------
	.section	.note.nv.tkinfo,"",@"SHT_NOTE"
	.sectionflags	@"SHF_NOTE_NV_TKINFO"
	.tkinfo
        /*0018*/ 	.word	0x00000002
        /*0030*/ 	.string	""
        /*0030*/ 	.string	"ptxas"
        /*0030*/ 	.string	"Cuda compilation tools, release 13.0, V13.0.88"
        /*0030*/ 	.string	"Build cuda_13.0.r13.0/compiler.36424714_0"
        /*0030*/ 	.string	"-arch sm_100 -m 64 "



//--------------------- .note.nv.cuinfo           --------------------------
	.section	.note.nv.cuinfo,"",@"SHT_NOTE"
	.sectionflags	@"SHF_NOTE_NV_CUINFO"
        /*0018*/ 	.short	0x0002
        /*001a*/ 	.short	0x0064
        /*001c*/ 	.short	0x0082
	.zero		2


//--------------------- .nv.info                  --------------------------
	.section	.nv.info,"",@"SHT_CUDA_INFO"
	.align	4


	//----- nvinfo : EIATTR_REGCOUNT
	.align		4
        /*0000*/ 	.byte	0x04, 0x2f
        /*0002*/ 	.short	(.L_1 - .L_0)
	.align		4
.L_0:
        /*0004*/ 	.word	index@(_Z4scanPiS_)
        /*0008*/ 	.word	0x0000001b


	//----- nvinfo : EIATTR_FRAME_SIZE
	.align		4
.L_1:
        /*000c*/ 	.byte	0x04, 0x11
        /*000e*/ 	.short	(.L_3 - .L_2)
	.align		4
.L_2:
        /*0010*/ 	.word	index@(_Z4scanPiS_)
        /*0014*/ 	.word	0x00000000


	//----- nvinfo : EIATTR_MIN_STACK_SIZE
	.align		4
.L_3:
        /*0018*/ 	.byte	0x04, 0x12
        /*001a*/ 	.short	(.L_5 - .L_4)
	.align		4
.L_4:
        /*001c*/ 	.word	index@(_Z4scanPiS_)
        /*0020*/ 	.word	0x00000000
.L_5:


//--------------------- .nv.compat                --------------------------
	.section	.nv.compat,"",@"SHT_CUDA_COMPAT_INFO"
	.align	4
        /*0000*/ 	.byte	0x02, 0x09, 0x00, 0x00, 0x02, 0x02, 0x01, 0x00, 0x02, 0x05, 0x05, 0x00, 0x03, 0x07, 0x01, 0x01
        /*0010*/ 	.byte	0x02, 0x03, 0x00, 0x00, 0x02, 0x06, 0x01, 0x00, 0x04, 0x0b, 0x08, 0x00, 0x09, 0x00, 0x00, 0x00
        /*0020*/ 	.byte	0x00, 0x00, 0x00, 0x00


//--------------------- .nv.info._Z4scanPiS_      --------------------------
	.section	.nv.info._Z4scanPiS_,"",@"SHT_CUDA_INFO"
	.sectionflags	@""
	.align	4


	//----- nvinfo : EIATTR_CUDA_API_VERSION
	.align		4
        /*0000*/ 	.byte	0x04, 0x37
        /*0002*/ 	.short	(.L_7 - .L_6)
.L_6:
        /*0004*/ 	.word	0x00000082


	//----- nvinfo : EIATTR_KPARAM_INFO
	.align		4
.L_7:
        /*0008*/ 	.byte	0x04, 0x17
        /*000a*/ 	.short	(.L_9 - .L_8)
.L_8:
        /*000c*/ 	.word	0x00000000
        /*0010*/ 	.short	0x0001
        /*0012*/ 	.short	0x0008
        /*0014*/ 	.byte	0x00, 0xf5, 0x21, 0x00


	//----- nvinfo : EIATTR_KPARAM_INFO
	.align		4
.L_9:
        /*0018*/ 	.byte	0x04, 0x17
        /*001a*/ 	.short	(.L_11 - .L_10)
.L_10:
        /*001c*/ 	.word	0x00000000
        /*0020*/ 	.short	0x0000
        /*0022*/ 	.short	0x0000
        /*0024*/ 	.byte	0x00, 0xf5, 0x21, 0x00


	//----- nvinfo : EIATTR_SPARSE_MMA_MASK
	.align		4
.L_11:
        /*0028*/ 	.byte	0x03, 0x50
        /*002a*/ 	.short	0x0000


	//----- nvinfo : EIATTR_MAXREG_COUNT
	.align		4
        /*002c*/ 	.byte	0x03, 0x1b
        /*002e*/ 	.short	0x00ff


	//----- nvinfo : EIATTR_MERCURY_ISA_VERSION
	.align		4
        /*0030*/ 	.byte	0x03, 0x5f
        /*0032*/ 	.short	0x0101


	//----- nvinfo : EIATTR_VRC_CTA_INIT_COUNT
	.align		4
        /*0034*/ 	.byte	0x02, 0x4a
	.zero		1
	.zero		1


	//----- nvinfo : EIATTR_EXIT_INSTR_OFFSETS
	.align		4
        /*0038*/ 	.byte	0x04, 0x1c
        /*003a*/ 	.short	(.L_13 - .L_12)


	//   ....[0]....
.L_12:
        /*003c*/ 	.word	0x00000060


	//   ....[1]....
        /*0040*/ 	.word	0x00000700


	//----- nvinfo : EIATTR_CRS_STACK_SIZE
	.align		4
.L_13:
        /*0044*/ 	.byte	0x04, 0x1e
        /*0046*/ 	.short	(.L_15 - .L_14)
.L_14:
        /*0048*/ 	.word	0x00000000


	//----- nvinfo : EIATTR_CBANK_PARAM_SIZE
	.align		4
.L_15:
        /*004c*/ 	.byte	0x03, 0x19
        /*004e*/ 	.short	0x0010


	//----- nvinfo : EIATTR_PARAM_CBANK
	.align		4
        /*0050*/ 	.byte	0x04, 0x0a
        /*0052*/ 	.short	(.L_17 - .L_16)
	.align		4
.L_16:
        /*0054*/ 	.word	index@(.nv.constant0._Z4scanPiS_)
        /*0058*/ 	.short	0x0380
        /*005a*/ 	.short	0x0010


	//----- nvinfo : EIATTR_SW_WAR
	.align		4
.L_17:
        /*005c*/ 	.byte	0x04, 0x36
        /*005e*/ 	.short	(.L_19 - .L_18)
.L_18:
        /*0060*/ 	.word	0x00000008
.L_19:


//--------------------- .nv.callgraph             --------------------------
	.section	.nv.callgraph,"",@"SHT_CUDA_CALLGRAPH"
	.align	4
	.sectionentsize	8
	.align		4
        /*0000*/ 	.word	0x00000000
	.align		4
        /*0004*/ 	.word	0xffffffff
	.align		4
        /*0008*/ 	.word	0x00000000
	.align		4
        /*000c*/ 	.word	0xfffffffe
	.align		4
        /*0010*/ 	.word	0x00000000
	.align		4
        /*0014*/ 	.word	0xfffffffd
	.align		4
        /*0018*/ 	.word	0x00000000
	.align		4
        /*001c*/ 	.word	0xfffffffc


//--------------------- .text._Z4scanPiS_         --------------------------
	.section	.text._Z4scanPiS_,"ax",@progbits
	.align	128
        .global         _Z4scanPiS_
        .type           _Z4scanPiS_,@function
        .size           _Z4scanPiS_,(.L_x_11 - _Z4scanPiS_)
        .other          _Z4scanPiS_,@"STO_CUDA_ENTRY STV_DEFAULT"
_Z4scanPiS_:
.text._Z4scanPiS_:
[----:B------:R-:W-:Y:S01]  /*0000*/  LDC R1, c[0x0][0x37c] ;  /* 0x0000df00ff017b82 */ /* 0x000fe20000000800 */
[----:B------:R-:W0:Y:S07]  /*0010*/  S2R R2, SR_TID.X ;  /* 0x0000000000027919 */ /* 0x000e2e0000002100 */
[----:B------:R-:W0:Y:S08]  /*0020*/  S2UR UR4, SR_CTAID.X ;  /* 0x00000000000479c3 */ /* 0x000e300000002500 */
[----:B------:R-:W0:Y:S02]  /*0030*/  LDC R3, c[0x0][0x360] ;  /* 0x0000d800ff037b82 */ /* 0x000e240000000800 */
[----:B0-----:R-:W-:-:S05]  /*0040*/  IMAD R2, R3, UR4, R2 ;  /* 0x0000000403027c24 */ /* 0x001fca000f8e0202 */
[----:B------:R-:W-:-:S13]  /*0050*/  ISETP.GT.AND P0, PT, R2, 0xf423f, PT ;  /* 0x000f423f0200780c */ /* 0x000fda0003f04270 */
[----:B------:R-:W-:Y:S05]  /*0060*/  @P0 EXIT ;  /* 0x000000000000094d */ /* 0x000fea0003800000 */
[----:B------:R-:W-:Y:S01]  /*0070*/  ISETP.GE.AND P0, PT, R2, RZ, PT ;  /* 0x000000ff0200720c */ /* 0x000fe20003f06270 */
[----:B------:R-:W0:Y:S01]  /*0080*/  LDCU.64 UR6, c[0x0][0x358] ;  /* 0x00006b00ff0677ac */ /* 0x000e220008000a00 */
[----:B------:R-:W-:Y:S01]  /*0090*/  BSSY.RECONVERGENT B0, `(.L_x_0) ;  /* 0x0000063000007945 */ /* 0x000fe20003800200 */
[----:B------:R-:W-:-:S10]  /*00a0*/  IMAD.MOV.U32 R0, RZ, RZ, RZ ;  /* 0x000000ffff007224 */ /* 0x000fd400078e00ff */
[----:B------:R-:W-:Y:S05]  /*00b0*/  @!P0 BRA `(.L_x_1) ;  /* 0x0000000400808947 */ /* 0x000fea0003800000 */
[C---:B------:R-:W-:Y:S01]  /*00c0*/  ISETP.GE.U32.AND P1, PT, R2.reuse, 0xf, PT ;  /* 0x0000000f0200780c */ /* 0x040fe20003f26070 */
[----:B------:R-:W-:Y:S01]  /*00d0*/  VIADD R6, R2, 0x1 ;  /* 0x0000000102067836 */ /* 0x000fe20000000000 */
[----:B------:R-:W-:Y:S01]  /*00e0*/  BSSY.RECONVERGENT B1, `(.L_x_2) ;  /* 0x000002c000017945 */ /* 0x000fe20003800200 */
[----:B------:R-:W-:Y:S02]  /*00f0*/  IMAD.MOV.U32 R3, RZ, RZ, RZ ;  /* 0x000000ffff037224 */ /* 0x000fe400078e00ff */
[----:B------:R-:W-:Y:S01]  /*0100*/  IMAD.MOV.U32 R0, RZ, RZ, RZ ;  /* 0x000000ffff007224 */ /* 0x000fe200078e00ff */
[----:B------:R-:W-:-:S04]  /*0110*/  LOP3.LUT R24, R6, 0xf, RZ, 0xc0, !PT ;  /* 0x0000000f06187812 */ /* 0x000fc800078ec0ff */
[----:B------:R-:W-:-:S03]  /*0120*/  ISETP.NE.AND P0, PT, R24, RZ, PT ;  /* 0x000000ff1800720c */ /* 0x000fc60003f05270 */
[----:B------:R-:W-:Y:S10]  /*0130*/  @!P1 BRA `(.L_x_3) ;  /* 0x0000000000989947 */ /* 0x000ff40003800000 */
[----:B------:R-:W1:Y:S01]  /*0140*/  LDCU.64 UR4, c[0x0][0x380] ;  /* 0x00007000ff0477ac */ /* 0x000e620008000a00 */
[----:B------:R-:W-:Y:S01]  /*0150*/  LOP3.LUT R3, R6, 0x7ffffff0, RZ, 0xc0, !PT ;  /* 0x7ffffff006037812 */ /* 0x000fe200078ec0ff */
[----:B------:R-:W-:-:S04]  /*0160*/  IMAD.MOV.U32 R0, RZ, RZ, RZ ;  /* 0x000000ffff007224 */ /* 0x000fc800078e00ff */
[----:B------:R-:W-:Y:S01]  /*0170*/  IMAD.MOV R7, RZ, RZ, -R3 ;  /* 0x000000ffff077224 */ /* 0x000fe200078e0a03 */
[----:B-1----:R-:W-:-:S04]  /*0180*/  UIADD3 UR4, UP0, UPT, UR4, 0x20, URZ ;  /* 0x0000002004047890 */ /* 0x002fc8000ff1e0ff */
[----:B------:R-:W-:Y:S02]  /*0190*/  UIADD3.X UR5, UPT, UPT, URZ, UR5, URZ, UP0, !UPT ;  /* 0x00000005ff057290 */ /* 0x000fe400087fe4ff */
[----:B------:R-:W-:-:S04]  /*01a0*/  IMAD.U32 R13, RZ, RZ, UR4 ;  /* 0x00000004ff0d7e24 */ /* 0x000fc8000f8e00ff */
[----:B------:R-:W-:-:S07]  /*01b0*/  IMAD.U32 R5, RZ, RZ, UR5 ;  /* 0x00000005ff057e24 */ /* 0x000fce000f8e00ff */
.L_x_4:
[----:B------:R-:W-:-:S05]  /*01c0*/  IMAD.MOV.U32 R4, RZ, RZ, R13 ;  /* 0x000000ffff047224 */ /* 0x000fca00078e000d */
[----:B0-----:R-:W2:Y:S04]  /*01d0*/  LDG.E R13, desc[UR6][R4.64+-0x20] ;  /* 0xffffe006040d7981 */ /* 0x001ea8000c1e1900 */
[----:B------:R-:W2:Y:S04]  /*01e0*/  LDG.E R12, desc[UR6][R4.64+-0x1c] ;  /* 0xffffe406040c7981 */ /* 0x000ea8000c1e1900 */
[----:B------:R-:W3:Y:S04]  /*01f0*/  LDG.E R15, desc[UR6][R4.64+-0x18] ;  /* 0xffffe806040f7981 */ /* 0x000ee8000c1e1900 */
[----:B------:R-:W3:Y:S04]  /*0200*/  LDG.E R14, desc[UR6][R4.64+-0x14] ;  /* 0xffffec06040e7981 */ /* 0x000ee8000c1e1900 */
[----:B------:R-:W4:Y:S04]  /*0210*/  LDG.E R17, desc[UR6][R4.64+-0x10] ;  /* 0xfffff00604117981 */ /* 0x000f28000c1e1900 */
[----:B------:R-:W4:Y:S04]  /*0220*/  LDG.E R16, desc[UR6][R4.64+-0xc] ;  /* 0xfffff40604107981 */ /* 0x000f28000c1e1900 */
[----:B------:R-:W5:Y:S04]  /*0230*/  LDG.E R19, desc[UR6][R4.64+-0x8] ;  /* 0xfffff80604137981 */ /* 0x000f68000c1e1900 */
        /* <DEDUP_REMOVED lines=8> */
[----:B------:R0:W5:Y:S01]  /*02c0*/  LDG.E R8, desc[UR6][R4.64+0x1c] ;  /* 0x00001c0604087981 */ /* 0x000162000c1e1900 */
[----:B------:R-:W-:-:S05]  /*02d0*/  VIADD R7, R7, 0x10 ;  /* 0x0000001007077836 */ /* 0x000fca0000000000 */
[----:B------:R-:W-:Y:S02]  /*02e0*/  ISETP.NE.AND P1, PT, R7, RZ, PT ;  /* 0x000000ff0700720c */ /* 0x000fe40003f25270 */
[----:B--2---:R-:W-:Y:S02]  /*02f0*/  IADD3 R12, PT, PT, R12, R13, R0 ;  /* 0x0000000d0c0c7210 */ /* 0x004fe40007ffe000 */
[----:B------:R-:W-:-:S05]  /*0300*/  IADD3 R13, P2, PT, R4, 0x40, RZ ;  /* 0x00000040040d7810 */ /* 0x000fca0007f5e0ff */
[----:B0-----:R-:W-:Y:S01]  /*0310*/  IMAD.X R5, RZ, RZ, R5, P2 ;  /* 0x000000ffff057224 */ /* 0x001fe200010e0605 */
[----:B---3--:R-:W-:-:S04]  /*0320*/  IADD3 R12, PT, PT, R14, R15, R12 ;  /* 0x0000000f0e0c7210 */ /* 0x008fc80007ffe00c */
[----:B----4-:R-:W-:-:S04]  /*0330*/  IADD3 R12, PT, PT, R16, R17, R12 ;  /* 0x00000011100c7210 */ /* 0x010fc80007ffe00c */
[----:B-----5:R-:W-:-:S04]  /*0340*/  IADD3 R12, PT, PT, R18, R19, R12 ;  /* 0x00000013120c7210 */ /* 0x020fc80007ffe00c */
[----:B------:R-:W-:-:S04]  /*0350*/  IADD3 R12, PT, PT, R20, R21, R12 ;  /* 0x00000015140c7210 */ /* 0x000fc80007ffe00c */
[----:B------:R-:W-:-:S04]  /*0360*/  IADD3 R12, PT, PT, R22, R23, R12 ;  /* 0x00000017160c7210 */ /* 0x000fc80007ffe00c */
[----:B------:R-:W-:-:S04]  /*0370*/  IADD3 R10, PT, PT, R10, R11, R12 ;  /* 0x0000000b0a0a7210 */ /* 0x000fc80007ffe00c */
[----:B------:R-:W-:Y:S01]  /*0380*/  IADD3 R0, PT, PT, R8, R9, R10 ;  /* 0x0000000908007210 */ /* 0x000fe20007ffe00a */
[----:B------:R-:W-:Y:S06]  /*0390*/  @P1 BRA `(.L_x_4) ;  /* 0xfffffffc00881947 */ /* 0x000fec000383ffff */
.L_x_3:
[----:B0-----:R-:W-:Y:S05]  /*03a0*/  BSYNC.RECONVERGENT B1 ;  /* 0x0000000000017941 */ /* 0x001fea0003800200 */
.L_x_2:
[----:B------:R-:W-:Y:S05]  /*03b0*/  @!P0 BRA `(.L_x_1) ;  /* 0x0000000000c08947 */ /* 0x000fea0003800000 */
[----:B------:R-:W-:Y:S01]  /*03c0*/  ISETP.GE.U32.AND P0, PT, R24, 0x8, PT ;  /* 0x000000081800780c */ /* 0x000fe20003f06070 */
[----:B------:R-:W-:Y:S01]  /*03d0*/  BSSY.RECONVERGENT B1, `(.L_x_5) ;  /* 0x0000013000017945 */ /* 0x000fe20003800200 */
[----:B------:R-:W-:-:S04]  /*03e0*/  LOP3.LUT R15, R6, 0x7, RZ, 0xc0, !PT ;  /* 0x00000007060f7812 */ /* 0x000fc800078ec0ff */
[----:B------:R-:W-:-:S07]  /*03f0*/  ISETP.NE.AND P1, PT, R15, RZ, PT ;  /* 0x000000ff0f00720c */ /* 0x000fce0003f25270 */
[----:B------:R-:W-:Y:S06]  /*0400*/  @!P0 BRA `(.L_x_6) ;  /* 0x00000000003c8947 */ /* 0x000fec0003800000 */
[----:B------:R-:W0:Y:S02]  /*0410*/  LDC.64 R4, c[0x0][0x380] ;  /* 0x0000e000ff047b82 */ /* 0x000e240000000a00 */
[----:B0-----:R-:W-:-:S05]  /*0420*/  IMAD.WIDE.U32 R4, R3, 0x4, R4 ;  /* 0x0000000403047825 */ /* 0x001fca00078e0004 */
[----:B------:R-:W2:Y:S04]  /*0430*/  LDG.E R7, desc[UR6][R4.64] ;  /* 0x0000000604077981 */ /* 0x000ea8000c1e1900 */
[----:B------:R-:W2:Y:S04]  /*0440*/  LDG.E R8, desc[UR6][R4.64+0x4] ;  /* 0x0000040604087981 */ /* 0x000ea8000c1e1900 */
[----:B------:R-:W3:Y:S04]  /*0450*/  LDG.E R10, desc[UR6][R4.64+0x8] ;  /* 0x00000806040a7981 */ /* 0x000ee8000c1e1900 */
[----:B------:R-:W3:Y:S04]  /*0460*/  LDG.E R9, desc[UR6][R4.64+0xc] ;  /* 0x00000c0604097981 */ /* 0x000ee8000c1e1900 */
[----:B------:R-:W4:Y:S04]  /*0470*/  LDG.E R12, desc[UR6][R4.64+0x10] ;  /* 0x00001006040c7981 */ /* 0x000f28000c1e1900 */
[----:B------:R-:W4:Y:S04]  /*0480*/  LDG.E R11, desc[UR6][R4.64+0x14] ;  /* 0x00001406040b7981 */ /* 0x000f28000c1e1900 */
[----:B------:R-:W5:Y:S04]  /*0490*/  LDG.E R14, desc[UR6][R4.64+0x18] ;  /* 0x00001806040e7981 */ /* 0x000f68000c1e1900 */
[----:B------:R-:W5:Y:S01]  /*04a0*/  LDG.E R13, desc[UR6][R4.64+0x1c] ;  /* 0x00001c06040d7981 */ /* 0x000f62000c1e1900 */
[----:B------:R-:W-:Y:S01]  /*04b0*/  VIADD R3, R3, 0x8 ;  /* 0x0000000803037836 */ /* 0x000fe20000000000 */
[----:B--2---:R-:W-:-:S04]  /*04c0*/  IADD3 R7, PT, PT, R8, R7, R0 ;  /* 0x0000000708077210 */ /* 0x004fc80007ffe000 */
[----:B---3--:R-:W-:-:S04]  /*04d0*/  IADD3 R7, PT, PT, R9, R10, R7 ;  /* 0x0000000a09077210 */ /* 0x008fc80007ffe007 */
[----:B----4-:R-:W-:-:S04]  /*04e0*/  IADD3 R7, PT, PT, R11, R12, R7 ;  /* 0x0000000c0b077210 */ /* 0x010fc80007ffe007 */
[----:B-----5:R-:W-:-:S07]  /*04f0*/  IADD3 R0, PT, PT, R13, R14, R7 ;  /* 0x0000000e0d007210 */ /* 0x020fce0007ffe007 */
.L_x_6:
[----:B------:R-:W-:Y:S05]  /*0500*/  BSYNC.RECONVERGENT B1 ;  /* 0x0000000000017941 */ /* 0x000fea0003800200 */
.L_x_5:
        /* <DEDUP_REMOVED lines=11> */
[----:B------:R-:W3:Y:S01]  /*05c0*/  LDG.E R10, desc[UR6][R4.64+0xc] ;  /* 0x00000c06040a7981 */ /* 0x000ee2000c1e1900 */
[----:B------:R-:W-:Y:S01]  /*05d0*/  VIADD R3, R3, 0x4 ;  /* 0x0000000403037836 */ /* 0x000fe20000000000 */
[----:B--2---:R-:W-:-:S04]  /*05e0*/  IADD3 R0, PT, PT, R8, R7, R0 ;  /* 0x0000000708007210 */ /* 0x004fc80007ffe000 */
[----:B---3--:R-:W-:-:S07]  /*05f0*/  IADD3 R0, PT, PT, R10, R9, R0 ;  /* 0x000000090a007210 */ /* 0x008fce0007ffe000 */
.L_x_8:
[----:B------:R-:W-:Y:S05]  /*0600*/  BSYNC.RECONVERGENT B1 ;  /* 0x0000000000017941 */ /* 0x000fea0003800200 */
.L_x_7:
[----:B------:R-:W-:Y:S05]  /*0610*/  @!P1 BRA `(.L_x_1) ;  /* 0x0000000000289947 */ /* 0x000fea0003800000 */
[----:B------:R-:W0:Y:S01]  /*0620*/  LDC.64 R4, c[0x0][0x380] ;  /* 0x0000e000ff047b82 */ /* 0x000e220000000a00 */
[----:B------:R-:W-:Y:S02]  /*0630*/  IMAD.MOV R6, RZ, RZ, -R6 ;  /* 0x000000ffff067224 */ /* 0x000fe400078e0a06 */
[----:B0-----:R-:W-:-:S07]  /*0640*/  IMAD.WIDE.U32 R4, R3, 0x4, R4 ;  /* 0x0000000403047825 */ /* 0x001fce00078e0004 */
.L_x_9:
[----:B------:R0:W2:Y:S01]  /*0650*/  LDG.E R3, desc[UR6][R4.64] ;  /* 0x0000000604037981 */ /* 0x0000a2000c1e1900 */
[----:B------:R-:W-:-:S05]  /*0660*/  VIADD R6, R6, 0x1 ;  /* 0x0000000106067836 */ /* 0x000fca0000000000 */
[----:B------:R-:W-:Y:S02]  /*0670*/  ISETP.NE.AND P0, PT, R6, RZ, PT ;  /* 0x000000ff0600720c */ /* 0x000fe40003f05270 */
[----:B0-----:R-:W-:-:S05]  /*0680*/  IADD3 R4, P1, PT, R4, 0x4, RZ ;  /* 0x0000000404047810 */ /* 0x001fca0007f3e0ff */
[----:B------:R-:W-:Y:S02]  /*0690*/  IMAD.X R5, RZ, RZ, R5, P1 ;  /* 0x000000ffff057224 */ /* 0x000fe400008e0605 */
[----:B--2---:R-:W-:-:S04]  /*06a0*/  IMAD.IADD R0, R3, 0x1, R0 ;  /* 0x0000000103007824 */ /* 0x004fc800078e0200 */
[----:B------:R-:W-:Y:S05]  /*06b0*/  @P0 BRA `(.L_x_9) ;  /* 0xfffffffc00e40947 */ /* 0x000fea000383ffff */
.L_x_1:
[----:B0-----:R-:W-:Y:S05]  /*06c0*/  BSYNC.RECONVERGENT B0 ;  /* 0x0000000000007941 */ /* 0x001fea0003800200 */
.L_x_0:
[----:B------:R-:W0:Y:S02]  /*06d0*/  LDC.64 R4, c[0x0][0x388] ;  /* 0x0000e200ff047b82 */ /* 0x000e240000000a00 */
[----:B0-----:R-:W-:-:S05]  /*06e0*/  IMAD.WIDE R2, R2, 0x4, R4 ;  /* 0x0000000402027825 */ /* 0x001fca00078e0204 */
[----:B------:R-:W-:Y:S01]  /*06f0*/  STG.E desc[UR6][R2.64], R0 ;  /* 0x0000000002007986 */ /* 0x000fe2000c101906 */
[----:B------:R-:W-:Y:S05]  /*0700*/  EXIT ;  /* 0x000000000000794d */ /* 0x000fea0003800000 */
.L_x_10:
[----:B------:R-:W-:-:S00]  /*0710*/  BRA `(.L_x_10) ;  /* 0xfffffffc00fc7947 */ /* 0x000fc0000383ffff */
[----:B------:R-:W-:-:S00]  /*0720*/  NOP ;  /* 0x0000000000007918 */ /* 0x000fc00000000000 */
        /* <DEDUP_REMOVED lines=13> */
.L_x_11:


//--------------------- .nv.shared.reserved.0     --------------------------
	.section	.nv.shared.reserved.0,"aw",@nobits
	.weak		__nv_reservedSMEM_offset_0_alias
	.size		__nv_reservedSMEM_offset_0_alias, 0, 64
	.other		__nv_reservedSMEM_offset_0_alias,@"STO_CUDA_RESERVED_SHARED STV_DEFAULT"
__nv_reservedSMEM_offset_0_alias:
	.zero		0
	.zero		64


//--------------------- .nv.constant0._Z4scanPiS_ --------------------------
	.section	.nv.constant0._Z4scanPiS_,"a",@progbits
	.sectionflags	@""
	.align	4
.nv.constant0._Z4scanPiS_:
	.zero		912


//--------------------- SYMBOLS --------------------------

	.type		.nv.reservedSmem.offset0,@object
	.size		.nv.reservedSmem.offset0,0x4
